	.headerflags	@"EF_CUDA_TEXMODE_UNIFIED EF_CUDA_64BIT_ADDRESS EF_CUDA_ACCELERATORS EF_CUDA_SM90 EF_CUDA_VIRTUAL_SM(EF_CUDA_SM90)"
	.elftype	@"ET_EXEC"


//--------------------- .nv.info                  --------------------------
	.section	.nv.info,"",@"SHT_CUDA_INFO"
	.align	4


	//----- nvinfo : EIATTR_REGCOUNT
	.align		4
        /*0000*/ 	.byte	0x04, 0x2f
        /*0002*/ 	.short	(.L_1 - .L_0)
	.align		4
.L_0:
        /*0004*/ 	.word	index@(triton_poi_fused_convolution_sigmoid_0)
        /*0008*/ 	.word	0x00000012


	//----- nvinfo : EIATTR_MIN_STACK_SIZE
	.align		4
.L_1:
        /*000c*/ 	.byte	0x04, 0x12
        /*000e*/ 	.short	(.L_3 - .L_2)
	.align		4
.L_2:
        /*0010*/ 	.word	index@(triton_poi_fused_convolution_sigmoid_0)
        /*0014*/ 	.word	0x00000000


	//----- nvinfo : EIATTR_FRAME_SIZE
	.align		4
.L_3:
        /*0018*/ 	.byte	0x04, 0x11
        /*001a*/ 	.short	(.L_5 - .L_4)
	.align		4
.L_4:
        /*001c*/ 	.word	index@(triton_poi_fused_convolution_sigmoid_0)
        /*0020*/ 	.word	0x00000000


	//----- nvinfo : EIATTR_MIN_STACK_SIZE
	.align		4
.L_5:
        /*0024*/ 	.byte	0x04, 0x12
        /*0026*/ 	.short	(.L_7 - .L_6)
	.align		4
.L_6:
        /*0028*/ 	.word	index@(triton_poi_fused_convolution_sigmoid_0)
        /*002c*/ 	.word	0x00000000
.L_7:


//--------------------- .nv.info.triton_poi_fused_convolution_sigmoid_0 --------------------------
	.section	.nv.info.triton_poi_fused_convolution_sigmoid_0,"",@"SHT_CUDA_INFO"
	.sectionflags	@""
	.align	4


	//----- nvinfo : EIATTR_CUDA_API_VERSION
	.align		4
        /*0000*/ 	.byte	0x04, 0x37
        /*0002*/ 	.short	(.L_9 - .L_8)
.L_8:
        /*0004*/ 	.word	0x0000007c


	//----- nvinfo : EIATTR_KPARAM_INFO
	.align		4
.L_9:
        /*0008*/ 	.byte	0x04, 0x17
        /*000a*/ 	.short	(.L_11 - .L_10)
.L_10:
        /*000c*/ 	.word	0x00000000
        /*0010*/ 	.short	0x0002
        /*0012*/ 	.short	0x0010
        /*0014*/ 	.byte	0x00, 0xf0, 0x11, 0x00


	//----- nvinfo : EIATTR_KPARAM_INFO
	.align		4
.L_11:
        /*0018*/ 	.byte	0x04, 0x17
        /*001a*/ 	.short	(.L_13 - .L_12)
.L_12:
        /*001c*/ 	.word	0x00000000
        /*0020*/ 	.short	0x0001
        /*0022*/ 	.short	0x0008
        /*0024*/ 	.byte	0x00, 0xf4, 0x21, 0x00


	//----- nvinfo : EIATTR_KPARAM_INFO
	.align		4
.L_13:
        /*0028*/ 	.byte	0x04, 0x17
        /*002a*/ 	.short	(.L_15 - .L_14)
.L_14:
        /*002c*/ 	.word	0x00000000
        /*0030*/ 	.short	0x0000
        /*0032*/ 	.short	0x0000
        /*0034*/ 	.byte	0x00, 0xf4, 0x21, 0x00


	//----- nvinfo : EIATTR_SPARSE_MMA_MASK
	.align		4
.L_15:
        /*0038*/ 	.byte	0x03, 0x50
        /*003a*/ 	.short	0x0000


	//----- nvinfo : EIATTR_MAXREG_COUNT
	.align		4
        /*003c*/ 	.byte	0x03, 0x1b
        /*003e*/ 	.short	0x00ff


	//----- nvinfo : EIATTR_EXIT_INSTR_OFFSETS
	.align		4
        /*0040*/ 	.byte	0x04, 0x1c
        /*0042*/ 	.short	(.L_17 - .L_16)


	//   ....[0]....
.L_16:
        /*0044*/ 	.word	0x000003d0


	//   ....[1]....
        /*0048*/ 	.word	0x000003f0


	//----- nvinfo : EIATTR_REQNTID
	.align		4
.L_17:
        /*004c*/ 	.byte	0x04, 0x10
        /*004e*/ 	.short	(.L_19 - .L_18)
.L_18:
        /*0050*/ 	.word	0x00000080
        /*0054*/ 	.word	0x00000001
        /*0058*/ 	.word	0x00000001


	//----- nvinfo : EIATTR_CBANK_PARAM_SIZE
	.align		4
.L_19:
        /*005c*/ 	.byte	0x03, 0x19
        /*005e*/ 	.short	0x0014


	//----- nvinfo : EIATTR_PARAM_CBANK
	.align		4
        /*0060*/ 	.byte	0x04, 0x0a
        /*0062*/ 	.short	(.L_21 - .L_20)
	.align		4
.L_20:
        /*0064*/ 	.word	index@(.nv.constant0.triton_poi_fused_convolution_sigmoid_0)
        /*0068*/ 	.short	0x0210
        /*006a*/ 	.short	0x0014


	//----- nvinfo : EIATTR_SW_WAR
	.align		4
.L_21:
        /*006c*/ 	.byte	0x04, 0x36
        /*006e*/ 	.short	(.L_23 - .L_22)
.L_22:
        /*0070*/ 	.word	0x00000008
.L_23:


//--------------------- .nv.callgraph             --------------------------
	.section	.nv.callgraph,"",@"SHT_CUDA_CALLGRAPH"
	.align	4
	.sectionentsize	8
	.align		4
        /*0000*/ 	.word	0x00000000
	.align		4
        /*0004*/ 	.word	0xffffffff
	.align		4
        /*0008*/ 	.word	0x00000000
	.align		4
        /*000c*/ 	.word	0xfffffffe
	.align		4
        /*0010*/ 	.word	0x00000000
	.align		4
        /*0014*/ 	.word	0xfffffffd
	.align		4
        /*0018*/ 	.word	0x00000000
	.align		4
        /*001c*/ 	.word	0xfffffffc


//--------------------- .text.triton_poi_fused_convolution_sigmoid_0 --------------------------
	.section	.text.triton_poi_fused_convolution_sigmoid_0,"ax",@progbits
	.align	128
        .global         triton_poi_fused_convolution_sigmoid_0
        .type           triton_poi_fused_convolution_sigmoid_0,@function
        .size           triton_poi_fused_convolution_sigmoid_0,(.L_x_1 - triton_poi_fused_convolution_sigmoid_0)
        .other          triton_poi_fused_convolution_sigmoid_0,@"STO_CUDA_ENTRY STV_DEFAULT"
triton_poi_fused_convolution_sigmoid_0:
.text.triton_poi_fused_convolution_sigmoid_0:
[----:B------:R-:W0:Y:S02]  /*0000*/  LDC R1, c[0x0][0x28] ;  /* 0x00000a00ff017b82 */ /* 0x000e240000000800 */
[----:B------:R-:W1:Y:S01]  /*0010*/  S2R R0, SR_TID.X ;  /* 0x0000000000007919 */ /* 0x000e620000002100 */
[----:B------:R-:W2:Y:S01]  /*0020*/  LDC.64 R4, c[0x0][0x210] ;  /* 0x00008400ff047b82 */ /* 0x000ea20000000a00 */
[----:B------:R-:W-:Y:S01]  /*0030*/  HFMA2.MMA R15, -RZ, RZ, 0, 0 ;  /* 0x00000000ff0f7435 */ /* 0x000fe200000001ff */
[----:B------:R-:W-:Y:S01]  /*0040*/  CS2R R12, SRZ ;  /* 0x00000000000c7805 */ /* 0x000fe2000001ff00 */
[----:B------:R-:W3:Y:S01]  /*0050*/  S2R R7, SR_CTAID.X ;  /* 0x0000000000077919 */ /* 0x000ee20000002500 */
[----:B------:R-:W-:-:S04]  /*0060*/  ULDC.64 UR4, c[0x0][0x208] ;  /* 0x0000820000047ab9 */ /* 0x000fc80000000a00 */
[----:B------:R-:W4:Y:S01]  /*0070*/  LDC.64 R2, c[0x0][0x218] ;  /* 0x00008600ff027b82 */ /* 0x000f220000000a00 */
[----:B-1----:R-:W-:-:S04]  /*0080*/  SHF.L.U32 R0, R0, 0x1, RZ ;  /* 0x0000000100007819 */ /* 0x002fc800000006ff */
[----:B------:R-:W-:-:S05]  /*0090*/  LOP3.LUT R0, R0, 0xfe, RZ, 0xc0, !PT ;  /* 0x000000fe00007812 */ /* 0x000fca00078ec0ff */
[----:B---3--:R-:W-:-:S04]  /*00a0*/  IMAD R7, R7, 0x100, R0 ;  /* 0x0000010007077824 */ /* 0x008fc800078e0200 */
[C---:B------:R-:W-:Y:S01]  /*00b0*/  IMAD.HI R6, R7.reuse, 0x38e38e39, RZ ;  /* 0x38e38e3907067827 */ /* 0x040fe200078e02ff */
[----:B------:R-:W-:Y:S02]  /*00c0*/  IADD3 R0, R7, 0x1, RZ ;  /* 0x0000000107007810 */ /* 0x000fe40007ffe0ff */
[C---:B------:R-:W-:Y:S01]  /*00d0*/  ISETP.GE.AND P0, PT, R7.reuse, 0x90, PT ;  /* 0x000000900700780c */ /* 0x040fe20003f06270 */
[----:B--2---:R-:W-:Y:S01]  /*00e0*/  IMAD.WIDE R4, R7, 0x4, R4 ;  /* 0x0000000407047825 */ /* 0x004fe200078e0204 */
[----:B------:R-:W-:-:S03]  /*00f0*/  SHF.R.S32.HI R9, RZ, 0x1, R6 ;  /* 0x00000001ff097819 */ /* 0x000fc60000011406 */
[----:B------:R-:W-:Y:S01]  /*0100*/  IMAD.HI R0, R0, 0x38e38e39, RZ ;  /* 0x38e38e3900007827 */ /* 0x000fe200078e02ff */
[----:B------:R-:W-:-:S04]  /*0110*/  LEA.HI R9, R6, R9, RZ, 0x1 ;  /* 0x0000000906097211 */ /* 0x000fc800078f08ff */
[----:B------:R-:W-:Y:S02]  /*0120*/  SHF.R.S32.HI R11, RZ, 0x1, R0 ;  /* 0x00000001ff0b7819 */ /* 0x000fe40000011400 */
[----:B------:R-:W-:Y:S01]  /*0130*/  SHF.R.S32.HI R6, RZ, 0x1f, R9 ;  /* 0x0000001fff067819 */ /* 0x000fe20000011409 */
[----:B------:R-:W2:Y:S01]  /*0140*/  @!P0 LDG.E.64 R12, desc[UR4][R4.64] ;  /* 0x00000004040c8981 */ /* 0x000ea2000c1e1b00 */
[----:B------:R-:W-:Y:S02]  /*0150*/  LEA.HI R11, R0, R11, RZ, 0x1 ;  /* 0x0000000b000b7211 */ /* 0x000fe400078f08ff */
[----:B------:R-:W-:Y:S02]  /*0160*/  LEA.HI R6, R6, R9, RZ, 0x2 ;  /* 0x0000000906067211 */ /* 0x000fe400078f10ff */
[----:B------:R-:W-:Y:S02]  /*0170*/  SHF.R.S32.HI R0, RZ, 0x1f, R11 ;  /* 0x0000001fff007819 */ /* 0x000fe4000001140b */
[----:B------:R-:W-:-:S02]  /*0180*/  LOP3.LUT R6, R6, 0xfffffffc, RZ, 0xc0, !PT ;  /* 0xfffffffc06067812 */ /* 0x000fc400078ec0ff */
[----:B------:R-:W-:-:S03]  /*0190*/  LEA.HI R0, R0, R11, RZ, 0x2 ;  /* 0x0000000b00007211 */ /* 0x000fc600078f10ff */
[----:B------:R-:W-:Y:S01]  /*01a0*/  IMAD.IADD R9, R9, 0x1, -R6 ;  /* 0x0000000109097824 */ /* 0x000fe200078e0a06 */
[----:B------:R-:W-:-:S03]  /*01b0*/  LOP3.LUT R0, R0, 0xfffffffc, RZ, 0xc0, !PT ;  /* 0xfffffffc00007812 */ /* 0x000fc600078ec0ff */
[----:B----4-:R-:W-:-:S04]  /*01c0*/  IMAD.WIDE R6, R9, 0x4, R2 ;  /* 0x0000000409067825 */ /* 0x010fc800078e0202 */
[----:B------:R-:W-:Y:S01]  /*01d0*/  IMAD.IADD R11, R11, 0x1, -R0 ;  /* 0x000000010b0b7824 */ /* 0x000fe200078e0a00 */
[----:B------:R-:W-:Y:S01]  /*01e0*/  MOV R0, RZ ;  /* 0x000000ff00007202 */ /* 0x000fe20000000f00 */
[----:B------:R1:W2:Y:S02]  /*01f0*/  @!P0 LDG.E.EL R15, desc[UR4][R6.64] ;  /* 0x00000004060f8981 */ /* 0x0002a4000c2e1900 */
[----:B------:R-:W-:-:S05]  /*0200*/  IMAD.WIDE R2, R11, 0x4, R2 ;  /* 0x000000040b027825 */ /* 0x000fca00078e0202 */
[----:B------:R-:W3:Y:S01]  /*0210*/  @!P0 LDG.E.EL R0, desc[UR4][R2.64] ;  /* 0x0000000402008981 */ /* 0x000ee2000c2e1900 */
[----:B-1----:R-:W-:Y:S01]  /*0220*/  HFMA2.MMA R7, -RZ, RZ, 1.625, 0 ;  /* 0x3e800000ff077435 */ /* 0x002fe200000001ff */
[----:B--2---:R-:W-:Y:S01]  /*0230*/  FADD R12, R15, R12 ;  /* 0x0000000c0f0c7221 */ /* 0x004fe20000000000 */
[----:B---3--:R-:W-:-:S03]  /*0240*/  FADD R0, R0, R13 ;  /* 0x0000000d00007221 */ /* 0x008fc60000000000 */
[----:B------:R-:W-:Y:S01]  /*0250*/  FADD R12, RZ, -R12 ;  /* 0x8000000cff0c7221 */ /* 0x000fe20000000000 */
[----:B------:R-:W-:-:S03]  /*0260*/  FADD R0, RZ, -R0 ;  /* 0x80000000ff007221 */ /* 0x000fc60000000000 */
[----:B------:R-:W-:Y:S01]  /*0270*/  FMUL R12, R12, 1.4426950216293334961 ;  /* 0x3fb8aa3b0c0c7820 */ /* 0x000fe20000400000 */
[----:B------:R-:W-:-:S04]  /*0280*/  FMUL R8, R0, 1.4426950216293334961 ;  /* 0x3fb8aa3b00087820 */ /* 0x000fc80000400000 */
[----:B------:R-:W-:Y:S02]  /*0290*/  FSETP.GEU.AND P1, PT, R12, -126, PT ;  /* 0xc2fc00000c00780b */ /* 0x000fe40003f2e000 */
[----:B------:R-:W-:-:S11]  /*02a0*/  FSETP.GEU.AND P2, PT, R8, -126, PT ;  /* 0xc2fc00000800780b */ /* 0x000fd60003f4e000 */
[----:B------:R-:W-:Y:S02]  /*02b0*/  @!P1 FMUL R12, R12, 0.5 ;  /* 0x3f0000000c0c9820 */ /* 0x000fe40000400000 */
[----:B------:R-:W-:Y:S02]  /*02c0*/  @!P2 FMUL R8, R8, 0.5 ;  /* 0x3f0000000808a820 */ /* 0x000fe40000400000 */
[----:B------:R-:W1:Y:S08]  /*02d0*/  MUFU.EX2 R0, R12 ;  /* 0x0000000c00007308 */ /* 0x000e700000000800 */
[----:B------:R-:W2:Y:S01]  /*02e0*/  MUFU.EX2 R2, R8 ;  /* 0x0000000800027308 */ /* 0x000ea20000000800 */
[----:B-1----:R-:W-:-:S04]  /*02f0*/  @!P1 FMUL R0, R0, R0 ;  /* 0x0000000000009220 */ /* 0x002fc80000400000 */
[----:B------:R-:W-:Y:S01]  /*0300*/  FADD R0, R0, 1 ;  /* 0x3f80000000007421 */ /* 0x000fe20000000000 */
[----:B--2---:R-:W-:-:S04]  /*0310*/  @!P2 FMUL R2, R2, R2 ;  /* 0x000000020202a220 */ /* 0x004fc80000400000 */
[----:B------:R-:W-:Y:S01]  /*0320*/  FADD R2, R2, 1 ;  /* 0x3f80000002027421 */ /* 0x000fe20000000000 */
[----:B------:R-:W-:-:S04]  /*0330*/  FSETP.GT.AND P1, PT, R0, 8.50705917302346158658e+37, PT ;  /* 0x7e8000000000780b */ /* 0x000fc80003f24000 */
[----:B------:R-:W-:-:S09]  /*0340*/  FSETP.GT.AND P2, PT, R2, 8.50705917302346158658e+37, PT ;  /* 0x7e8000000200780b */ /* 0x000fd20003f44000 */
[----:B------:R-:W-:-:S04]  /*0350*/  @P1 FMUL R0, R0, 0.25 ;  /* 0x3e80000000001820 */ /* 0x000fc80000400000 */
[----:B------:R-:W-:Y:S02]  /*0360*/  @P2 FMUL R2, R2, 0.25 ;  /* 0x3e80000002022820 */ /* 0x000fe40000400000 */
[----:B------:R-:W1:Y:S08]  /*0370*/  MUFU.RCP R0, R0 ;  /* 0x0000000000007308 */ /* 0x000e700000001000 */
[----:B------:R-:W2:Y:S01]  /*0380*/  MUFU.RCP R2, R2 ;  /* 0x0000000200027308 */ /* 0x000ea20000001000 */
[----:B------:R-:W-:-:S02]  /*0390*/  FSEL R3, R7, 1, P1 ;  /* 0x3f80000007037808 */ /* 0x000fc40000800000 */
[----:B------:R-:W-:-:S03]  /*03a0*/  FSEL R7, R7, 1, P2 ;  /* 0x3f80000007077808 */ /* 0x000fc60001000000 */
[----:B-1----:R-:W-:Y:S02]  /*03b0*/  FMUL R6, R0, R3 ;  /* 0x0000000300067220 */ /* 0x002fe40000400000 */
[----:B--2---:R-:W-:Y:S01]  /*03c0*/  FMUL R7, R2, R7 ;  /* 0x0000000702077220 */ /* 0x004fe20000400000 */
[----:B------:R-:W-:Y:S06]  /*03d0*/  @P0 EXIT ;  /* 0x000000000000094d */ /* 0x000fec0003800000 */
[----:B------:R-:W-:Y:S01]  /*03e0*/  STG.E.64 desc[UR4][R4.64], R6 ;  /* 0x0000000604007986 */ /* 0x000fe2000c101b04 */
[----:B------:R-:W-:Y:S05]  /*03f0*/  EXIT ;  /* 0x000000000000794d */ /* 0x000fea0003800000 */
.L_x_0:
[----:B------:R-:W-:-:S00]  /*0400*/  BRA `(.L_x_0) ;  /* 0xfffffffc00fc7947 */ /* 0x000fc0000383ffff */
[----:B------:R-:W-:-:S00]  /*0410*/  NOP ;  /* 0x0000000000007918 */ /* 0x000fc00000000000 */
        /* <DEDUP_REMOVED lines=14> */
.L_x_1:


//--------------------- .nv.constant0.triton_poi_fused_convolution_sigmoid_0 --------------------------
	.section	.nv.constant0.triton_poi_fused_convolution_sigmoid_0,"a",@progbits
	.sectionflags	@""
	.align	4
.nv.constant0.triton_poi_fused_convolution_sigmoid_0:
	.zero		548
